//
// Generated by NVIDIA NVVM Compiler
//
// Compiler Build ID: CL-36424714
// Cuda compilation tools, release 13.0, V13.0.88
// Based on NVVM 20.0.0
//

.version 9.0
.target sm_100
.address_size 64

	// .globl	_Z25sgemm_smem_1DThreadTilingiiifPKfS0_fPf
// _ZZ25sgemm_smem_1DThreadTilingiiifPKfS0_fPfE2As has been demoted
// _ZZ25sgemm_smem_1DThreadTilingiiifPKfS0_fPfE2Bs has been demoted

.visible .entry _Z25sgemm_smem_1DThreadTilingiiifPKfS0_fPf(
	.param .u32 _Z25sgemm_smem_1DThreadTilingiiifPKfS0_fPf_param_0,
	.param .u32 _Z25sgemm_smem_1DThreadTilingiiifPKfS0_fPf_param_1,
	.param .u32 _Z25sgemm_smem_1DThreadTilingiiifPKfS0_fPf_param_2,
	.param .f32 _Z25sgemm_smem_1DThreadTilingiiifPKfS0_fPf_param_3,
	.param .u64 .ptr .align 1 _Z25sgemm_smem_1DThreadTilingiiifPKfS0_fPf_param_4,
	.param .u64 .ptr .align 1 _Z25sgemm_smem_1DThreadTilingiiifPKfS0_fPf_param_5,
	.param .f32 _Z25sgemm_smem_1DThreadTilingiiifPKfS0_fPf_param_6,
	.param .u64 .ptr .align 1 _Z25sgemm_smem_1DThreadTilingiiifPKfS0_fPf_param_7
)
{
	.reg .pred 	%p<27>;
	.reg .b32 	%r<63>;
	.reg .b32 	%f<199>;
	.reg .b64 	%rd<57>;
	// demoted variable
	.shared .align 4 .b8 _ZZ25sgemm_smem_1DThreadTilingiiifPKfS0_fPfE2As[2048];
	// demoted variable
	.shared .align 4 .b8 _ZZ25sgemm_smem_1DThreadTilingiiifPKfS0_fPfE2Bs[2048];
	ld.param.u32 	%r13, [_Z25sgemm_smem_1DThreadTilingiiifPKfS0_fPf_param_0];
	ld.param.u32 	%r14, [_Z25sgemm_smem_1DThreadTilingiiifPKfS0_fPf_param_1];
	ld.param.u32 	%r15, [_Z25sgemm_smem_1DThreadTilingiiifPKfS0_fPf_param_2];
	ld.param.f32 	%f25, [_Z25sgemm_smem_1DThreadTilingiiifPKfS0_fPf_param_3];
	ld.param.f32 	%f26, [_Z25sgemm_smem_1DThreadTilingiiifPKfS0_fPf_param_6];
	ld.param.u64 	%rd11, [_Z25sgemm_smem_1DThreadTilingiiifPKfS0_fPf_param_7];
	cvta.to.global.u64 	%rd1, %rd11;
	mov.u32 	%r16, %ctaid.y;
	mov.u32 	%r17, %ctaid.x;
	mov.u32 	%r1, %tid.x;
	and.b32  	%r2, %r1, 63;
	shl.b32 	%r3, %r16, 6;
	shl.b32 	%r4, %r17, 6;
	mad.lo.s32 	%r18, %r14, %r3, %r4;
	cvt.s64.s32 	%rd2, %r18;
	setp.lt.s32 	%p1, %r15, 1;
	mov.f32 	%f191, 0f00000000;
	mov.f32 	%f192, %f191;
	mov.f32 	%f193, %f191;
	mov.f32 	%f194, %f191;
	mov.f32 	%f195, %f191;
	mov.f32 	%f196, %f191;
	mov.f32 	%f197, %f191;
	mov.f32 	%f198, %f191;
	@%p1 bra 	$L__BB0_3;
	ld.param.u64 	%rd54, [_Z25sgemm_smem_1DThreadTilingiiifPKfS0_fPf_param_5];
	ld.param.u64 	%rd53, [_Z25sgemm_smem_1DThreadTilingiiifPKfS0_fPf_param_4];
	mul.lo.s32 	%r20, %r15, %r3;
	and.b32  	%r21, %r1, 7;
	shr.u32 	%r22, %r1, 3;
	mad.lo.s32 	%r23, %r15, %r22, %r21;
	mov.u32 	%r24, _ZZ25sgemm_smem_1DThreadTilingiiifPKfS0_fPfE2As;
	shl.b32 	%r25, %r1, 2;
	add.s32 	%r5, %r24, %r25;
	shr.u32 	%r26, %r1, 6;
	mad.lo.s32 	%r27, %r14, %r26, %r2;
	and.b32  	%r28, %r1, 960;
	or.b32  	%r29, %r28, %r2;
	shl.b32 	%r30, %r29, 2;
	mov.u32 	%r31, _ZZ25sgemm_smem_1DThreadTilingiiifPKfS0_fPfE2Bs;
	add.s32 	%r6, %r31, %r30;
	and.b32  	%r32, %r25, 3840;
	add.s32 	%r7, %r24, %r32;
	mul.wide.s32 	%rd12, %r20, 4;
	mul.wide.u32 	%rd13, %r23, 4;
	add.s64 	%rd14, %rd12, %rd13;
	cvta.to.global.u64 	%rd15, %rd53;
	add.s64 	%rd56, %rd15, %rd14;
	mul.wide.s32 	%rd16, %r27, 4;
	mul.wide.u32 	%rd17, %r4, 4;
	add.s64 	%rd18, %rd16, %rd17;
	cvta.to.global.u64 	%rd19, %rd54;
	add.s64 	%rd55, %rd19, %rd18;
	mov.b32 	%r62, 0;
	mov.f32 	%f191, 0f00000000;
$L__BB0_2:
	ld.global.f32 	%f29, [%rd56];
	st.shared.f32 	[%r5], %f29;
	ld.global.f32 	%f30, [%rd55];
	st.shared.f32 	[%r6], %f30;
	bar.sync 	0;
	shl.b32 	%r33, %r2, 2;
	mov.u32 	%r34, _ZZ25sgemm_smem_1DThreadTilingiiifPKfS0_fPfE2Bs;
	add.s32 	%r35, %r34, %r33;
	ld.shared.f32 	%f31, [%r35];
	ld.shared.f32 	%f32, [%r7];
	fma.rn.f32 	%f33, %f31, %f32, %f198;
	ld.shared.f32 	%f34, [%r7+32];
	fma.rn.f32 	%f35, %f31, %f34, %f197;
	ld.shared.f32 	%f36, [%r7+64];
	fma.rn.f32 	%f37, %f31, %f36, %f196;
	ld.shared.f32 	%f38, [%r7+96];
	fma.rn.f32 	%f39, %f31, %f38, %f195;
	ld.shared.f32 	%f40, [%r7+128];
	fma.rn.f32 	%f41, %f31, %f40, %f194;
	ld.shared.f32 	%f42, [%r7+160];
	fma.rn.f32 	%f43, %f31, %f42, %f193;
	ld.shared.f32 	%f44, [%r7+192];
	fma.rn.f32 	%f45, %f31, %f44, %f192;
	ld.shared.f32 	%f46, [%r7+224];
	fma.rn.f32 	%f47, %f31, %f46, %f191;
	ld.shared.f32 	%f48, [%r35+256];
	ld.shared.f32 	%f49, [%r7+4];
	fma.rn.f32 	%f50, %f48, %f49, %f33;
	ld.shared.f32 	%f51, [%r7+36];
	fma.rn.f32 	%f52, %f48, %f51, %f35;
	ld.shared.f32 	%f53, [%r7+68];
	fma.rn.f32 	%f54, %f48, %f53, %f37;
	ld.shared.f32 	%f55, [%r7+100];
	fma.rn.f32 	%f56, %f48, %f55, %f39;
	ld.shared.f32 	%f57, [%r7+132];
	fma.rn.f32 	%f58, %f48, %f57, %f41;
	ld.shared.f32 	%f59, [%r7+164];
	fma.rn.f32 	%f60, %f48, %f59, %f43;
	ld.shared.f32 	%f61, [%r7+196];
	fma.rn.f32 	%f62, %f48, %f61, %f45;
	ld.shared.f32 	%f63, [%r7+228];
	fma.rn.f32 	%f64, %f48, %f63, %f47;
	ld.shared.f32 	%f65, [%r35+512];
	ld.shared.f32 	%f66, [%r7+8];
	fma.rn.f32 	%f67, %f65, %f66, %f50;
	ld.shared.f32 	%f68, [%r7+40];
	fma.rn.f32 	%f69, %f65, %f68, %f52;
	ld.shared.f32 	%f70, [%r7+72];
	fma.rn.f32 	%f71, %f65, %f70, %f54;
	ld.shared.f32 	%f72, [%r7+104];
	fma.rn.f32 	%f73, %f65, %f72, %f56;
	ld.shared.f32 	%f74, [%r7+136];
	fma.rn.f32 	%f75, %f65, %f74, %f58;
	ld.shared.f32 	%f76, [%r7+168];
	fma.rn.f32 	%f77, %f65, %f76, %f60;
	ld.shared.f32 	%f78, [%r7+200];
	fma.rn.f32 	%f79, %f65, %f78, %f62;
	ld.shared.f32 	%f80, [%r7+232];
	fma.rn.f32 	%f81, %f65, %f80, %f64;
	ld.shared.f32 	%f82, [%r35+768];
	ld.shared.f32 	%f83, [%r7+12];
	fma.rn.f32 	%f84, %f82, %f83, %f67;
	ld.shared.f32 	%f85, [%r7+44];
	fma.rn.f32 	%f86, %f82, %f85, %f69;
	ld.shared.f32 	%f87, [%r7+76];
	fma.rn.f32 	%f88, %f82, %f87, %f71;
	ld.shared.f32 	%f89, [%r7+108];
	fma.rn.f32 	%f90, %f82, %f89, %f73;
	ld.shared.f32 	%f91, [%r7+140];
	fma.rn.f32 	%f92, %f82, %f91, %f75;
	ld.shared.f32 	%f93, [%r7+172];
	fma.rn.f32 	%f94, %f82, %f93, %f77;
	ld.shared.f32 	%f95, [%r7+204];
	fma.rn.f32 	%f96, %f82, %f95, %f79;
	ld.shared.f32 	%f97, [%r7+236];
	fma.rn.f32 	%f98, %f82, %f97, %f81;
	ld.shared.f32 	%f99, [%r35+1024];
	ld.shared.f32 	%f100, [%r7+16];
	fma.rn.f32 	%f101, %f99, %f100, %f84;
	ld.shared.f32 	%f102, [%r7+48];
	fma.rn.f32 	%f103, %f99, %f102, %f86;
	ld.shared.f32 	%f104, [%r7+80];
	fma.rn.f32 	%f105, %f99, %f104, %f88;
	ld.shared.f32 	%f106, [%r7+112];
	fma.rn.f32 	%f107, %f99, %f106, %f90;
	ld.shared.f32 	%f108, [%r7+144];
	fma.rn.f32 	%f109, %f99, %f108, %f92;
	ld.shared.f32 	%f110, [%r7+176];
	fma.rn.f32 	%f111, %f99, %f110, %f94;
	ld.shared.f32 	%f112, [%r7+208];
	fma.rn.f32 	%f113, %f99, %f112, %f96;
	ld.shared.f32 	%f114, [%r7+240];
	fma.rn.f32 	%f115, %f99, %f114, %f98;
	ld.shared.f32 	%f116, [%r35+1280];
	ld.shared.f32 	%f117, [%r7+20];
	fma.rn.f32 	%f118, %f116, %f117, %f101;
	ld.shared.f32 	%f119, [%r7+52];
	fma.rn.f32 	%f120, %f116, %f119, %f103;
	ld.shared.f32 	%f121, [%r7+84];
	fma.rn.f32 	%f122, %f116, %f121, %f105;
	ld.shared.f32 	%f123, [%r7+116];
	fma.rn.f32 	%f124, %f116, %f123, %f107;
	ld.shared.f32 	%f125, [%r7+148];
	fma.rn.f32 	%f126, %f116, %f125, %f109;
	ld.shared.f32 	%f127, [%r7+180];
	fma.rn.f32 	%f128, %f116, %f127, %f111;
	ld.shared.f32 	%f129, [%r7+212];
	fma.rn.f32 	%f130, %f116, %f129, %f113;
	ld.shared.f32 	%f131, [%r7+244];
	fma.rn.f32 	%f132, %f116, %f131, %f115;
	ld.shared.f32 	%f133, [%r35+1536];
	ld.shared.f32 	%f134, [%r7+24];
	fma.rn.f32 	%f135, %f133, %f134, %f118;
	ld.shared.f32 	%f136, [%r7+56];
	fma.rn.f32 	%f137, %f133, %f136, %f120;
	ld.shared.f32 	%f138, [%r7+88];
	fma.rn.f32 	%f139, %f133, %f138, %f122;
	ld.shared.f32 	%f140, [%r7+120];
	fma.rn.f32 	%f141, %f133, %f140, %f124;
	ld.shared.f32 	%f142, [%r7+152];
	fma.rn.f32 	%f143, %f133, %f142, %f126;
	ld.shared.f32 	%f144, [%r7+184];
	fma.rn.f32 	%f145, %f133, %f144, %f128;
	ld.shared.f32 	%f146, [%r7+216];
	fma.rn.f32 	%f147, %f133, %f146, %f130;
	ld.shared.f32 	%f148, [%r7+248];
	fma.rn.f32 	%f149, %f133, %f148, %f132;
	ld.shared.f32 	%f150, [%r35+1792];
	ld.shared.f32 	%f151, [%r7+28];
	fma.rn.f32 	%f198, %f150, %f151, %f135;
	ld.shared.f32 	%f152, [%r7+60];
	fma.rn.f32 	%f197, %f150, %f152, %f137;
	ld.shared.f32 	%f153, [%r7+92];
	fma.rn.f32 	%f196, %f150, %f153, %f139;
	ld.shared.f32 	%f154, [%r7+124];
	fma.rn.f32 	%f195, %f150, %f154, %f141;
	ld.shared.f32 	%f155, [%r7+156];
	fma.rn.f32 	%f194, %f150, %f155, %f143;
	ld.shared.f32 	%f156, [%r7+188];
	fma.rn.f32 	%f193, %f150, %f156, %f145;
	ld.shared.f32 	%f157, [%r7+220];
	fma.rn.f32 	%f192, %f150, %f157, %f147;
	ld.shared.f32 	%f158, [%r7+252];
	fma.rn.f32 	%f191, %f150, %f158, %f149;
	bar.sync 	0;
	add.s32 	%r62, %r62, 8;
	add.s64 	%rd56, %rd56, 32;
	shl.b32 	%r36, %r14, 3;
	mul.wide.s32 	%rd20, %r36, 4;
	add.s64 	%rd55, %rd55, %rd20;
	setp.lt.s32 	%p2, %r62, %r15;
	@%p2 bra 	$L__BB0_2;
$L__BB0_3:
	mov.u32 	%r37, %tid.x;
	shr.u32 	%r38, %r37, 3;
	and.b32  	%r10, %r38, 120;
	add.s32 	%r8, %r10, %r3;
	add.s32 	%r9, %r4, %r2;
	setp.lt.s32 	%p3, %r9, %r14;
	setp.lt.s32 	%p4, %r8, %r13;
	and.pred  	%p5, %p4, %p3;
	@%p5 bra 	$L__BB0_4;
	bra.uni 	$L__BB0_5;
$L__BB0_4:
	mad.lo.s32 	%r40, %r10, %r14, %r2;
	cvt.s64.s32 	%rd21, %r40;
	add.s64 	%rd22, %rd21, %rd2;
	shl.b64 	%rd23, %rd22, 2;
	add.s64 	%rd24, %rd1, %rd23;
	ld.global.f32 	%f159, [%rd24];
	mul.f32 	%f160, %f26, %f159;
	fma.rn.f32 	%f161, %f25, %f198, %f160;
	st.global.f32 	[%rd24], %f161;
$L__BB0_5:
	setp.ge.s32 	%p6, %r9, %r14;
	add.s32 	%r41, %r8, 1;
	setp.ge.s32 	%p7, %r41, %r13;
	or.pred  	%p8, %p7, %p6;
	@%p8 bra 	$L__BB0_7;
	mad.lo.s32 	%r42, %r14, %r10, %r14;
	add.s32 	%r43, %r42, %r2;
	cvt.s64.s32 	%rd25, %r43;
	add.s64 	%rd26, %rd25, %rd2;
	shl.b64 	%rd27, %rd26, 2;
	add.s64 	%rd28, %rd1, %rd27;
	ld.global.f32 	%f162, [%rd28];
	mul.f32 	%f163, %f26, %f162;
	fma.rn.f32 	%f164, %f25, %f197, %f163;
	st.global.f32 	[%rd28], %f164;
$L__BB0_7:
	setp.ge.s32 	%p9, %r9, %r14;
	add.s32 	%r44, %r8, 2;
	setp.ge.s32 	%p10, %r44, %r13;
	or.pred  	%p11, %p10, %p9;
	@%p11 bra 	$L__BB0_9;
	add.s32 	%r45, %r10, 2;
	mad.lo.s32 	%r46, %r45, %r14, %r2;
	cvt.s64.s32 	%rd29, %r46;
	add.s64 	%rd30, %rd29, %rd2;
	shl.b64 	%rd31, %rd30, 2;
	add.s64 	%rd32, %rd1, %rd31;
	ld.global.f32 	%f165, [%rd32];
	mul.f32 	%f166, %f26, %f165;
	fma.rn.f32 	%f167, %f25, %f196, %f166;
	st.global.f32 	[%rd32], %f167;
$L__BB0_9:
	setp.ge.s32 	%p12, %r9, %r14;
	add.s32 	%r47, %r8, 3;
	setp.ge.s32 	%p13, %r47, %r13;
	or.pred  	%p14, %p13, %p12;
	@%p14 bra 	$L__BB0_11;
	add.s32 	%r48, %r10, 3;
	mad.lo.s32 	%r49, %r48, %r14, %r2;
	cvt.s64.s32 	%rd33, %r49;
	add.s64 	%rd34, %rd33, %rd2;
	shl.b64 	%rd35, %rd34, 2;
	add.s64 	%rd36, %rd1, %rd35;
	ld.global.f32 	%f168, [%rd36];
	mul.f32 	%f169, %f26, %f168;
	fma.rn.f32 	%f170, %f25, %f195, %f169;
	st.global.f32 	[%rd36], %f170;
$L__BB0_11:
	setp.ge.s32 	%p15, %r9, %r14;
	add.s32 	%r50, %r8, 4;
	setp.ge.s32 	%p16, %r50, %r13;
	or.pred  	%p17, %p16, %p15;
	@%p17 bra 	$L__BB0_13;
	add.s32 	%r51, %r10, 4;
	mad.lo.s32 	%r52, %r51, %r14, %r2;
	cvt.s64.s32 	%rd37, %r52;
	add.s64 	%rd38, %rd37, %rd2;
	shl.b64 	%rd39, %rd38, 2;
	add.s64 	%rd40, %rd1, %rd39;
	ld.global.f32 	%f171, [%rd40];
	mul.f32 	%f172, %f26, %f171;
	fma.rn.f32 	%f173, %f25, %f194, %f172;
	st.global.f32 	[%rd40], %f173;
$L__BB0_13:
	setp.ge.s32 	%p18, %r9, %r14;
	add.s32 	%r53, %r8, 5;
	setp.ge.s32 	%p19, %r53, %r13;
	or.pred  	%p20, %p19, %p18;
	@%p20 bra 	$L__BB0_15;
	add.s32 	%r54, %r10, 5;
	mad.lo.s32 	%r55, %r54, %r14, %r2;
	cvt.s64.s32 	%rd41, %r55;
	add.s64 	%rd42, %rd41, %rd2;
	shl.b64 	%rd43, %rd42, 2;
	add.s64 	%rd44, %rd1, %rd43;
	ld.global.f32 	%f174, [%rd44];
	mul.f32 	%f175, %f26, %f174;
	fma.rn.f32 	%f176, %f25, %f193, %f175;
	st.global.f32 	[%rd44], %f176;
$L__BB0_15:
	setp.ge.s32 	%p21, %r9, %r14;
	add.s32 	%r56, %r8, 6;
	setp.ge.s32 	%p22, %r56, %r13;
	or.pred  	%p23, %p22, %p21;
	@%p23 bra 	$L__BB0_17;
	add.s32 	%r57, %r10, 6;
	mad.lo.s32 	%r58, %r57, %r14, %r2;
	cvt.s64.s32 	%rd45, %r58;
	add.s64 	%rd46, %rd45, %rd2;
	shl.b64 	%rd47, %rd46, 2;
	add.s64 	%rd48, %rd1, %rd47;
	ld.global.f32 	%f177, [%rd48];
	mul.f32 	%f178, %f26, %f177;
	fma.rn.f32 	%f179, %f25, %f192, %f178;
	st.global.f32 	[%rd48], %f179;
$L__BB0_17:
	setp.ge.s32 	%p24, %r9, %r14;
	add.s32 	%r59, %r8, 7;
	setp.ge.s32 	%p25, %r59, %r13;
	or.pred  	%p26, %p25, %p24;
	@%p26 bra 	$L__BB0_19;
	add.s32 	%r60, %r10, 7;
	mad.lo.s32 	%r61, %r60, %r14, %r2;
	cvt.s64.s32 	%rd49, %r61;
	add.s64 	%rd50, %rd49, %rd2;
	shl.b64 	%rd51, %rd50, 2;
	add.s64 	%rd52, %rd1, %rd51;
	ld.global.f32 	%f180, [%rd52];
	mul.f32 	%f181, %f26, %f180;
	fma.rn.f32 	%f182, %f25, %f191, %f181;
	st.global.f32 	[%rd52], %f182;
$L__BB0_19:
	ret;

}


// ===== COMPILED SASS (sm_100) =====

	.target	sm_100

	.elftype	@"ET_EXEC"


//--------------------- .note.nv.tkinfo           --------------------------
	.section	.note.nv.tkinfo,"",@"SHT_NOTE"
	.sectionflags	@"SHF_NOTE_NV_TKINFO"
	.tkinfo
        /*0018*/ 	.word	0x00000002
        /*0030*/ 	.string	""
        /*0030*/ 	.string	"ptxas"
        /*0030*/ 	.string	"Cuda compilation tools, release 13.0, V13.0.88"
        /*0030*/ 	.string	"Build cuda_13.0.r13.0/compiler.36424714_0"
        /*0030*/ 	.string	"-arch sm_100 -m 64 "



//--------------------- .note.nv.cuinfo           --------------------------
	.section	.note.nv.cuinfo,"",@"SHT_NOTE"
	.sectionflags	@"SHF_NOTE_NV_CUINFO"
        /*0018*/ 	.short	0x0002
        /*001a*/ 	.short	0x0064
        /*001c*/ 	.short	0x0082
	.zero		2


//--------------------- .nv.info                  --------------------------
	.section	.nv.info,"",@"SHT_CUDA_INFO"
	.align	4


	//----- nvinfo : EIATTR_REGCOUNT
	.align		4
        /*0000*/ 	.byte	0x04, 0x2f
        /*0002*/ 	.short	(.L_1 - .L_0)
	.align		4
.L_0:
        /*0004*/ 	.word	index@(_Z25sgemm_smem_1DThreadTilingiiifPKfS0_fPf)
        /*0008*/ 	.word	0x0000002e


	//----- nvinfo : EIATTR_FRAME_SIZE
	.align		4
.L_1:
        /*000c*/ 	.byte	0x04, 0x11
        /*000e*/ 	.short	(.L_3 - .L_2)
	.align		4
.L_2:
        /*0010*/ 	.word	index@(_Z25sgemm_smem_1DThreadTilingiiifPKfS0_fPf)
        /*0014*/ 	.word	0x00000000


	//----- nvinfo : EIATTR_MIN_STACK_SIZE
	.align		4
.L_3:
        /*0018*/ 	.byte	0x04, 0x12
        /*001a*/ 	.short	(.L_5 - .L_4)
	.align		4
.L_4:
        /*001c*/ 	.word	index@(_Z25sgemm_smem_1DThreadTilingiiifPKfS0_fPf)
        /*0020*/ 	.word	0x00000000
.L_5:


//--------------------- .nv.compat                --------------------------
	.section	.nv.compat,"",@"SHT_CUDA_COMPAT_INFO"
	.align	4
        /*0000*/ 	.byte	0x02, 0x09, 0x00, 0x00, 0x02, 0x02, 0x01, 0x00, 0x02, 0x05, 0x05, 0x00, 0x03, 0x07, 0x01, 0x01
        /*0010*/ 	.byte	0x02, 0x03, 0x00, 0x00, 0x02, 0x06, 0x01, 0x00, 0x04, 0x0b, 0x08, 0x00, 0x09, 0x00, 0x00, 0x00
        /*0020*/ 	.byte	0x00, 0x00, 0x00, 0x00


//--------------------- .nv.info._Z25sgemm_smem_1DThreadTilingiiifPKfS0_fPf --------------------------
	.section	.nv.info._Z25sgemm_smem_1DThreadTilingiiifPKfS0_fPf,"",@"SHT_CUDA_INFO"
	.sectionflags	@""
	.align	4


	//----- nvinfo : EIATTR_CUDA_API_VERSION
	.align		4
        /*0000*/ 	.byte	0x04, 0x37
        /*0002*/ 	.short	(.L_7 - .L_6)
.L_6:
        /*0004*/ 	.word	0x00000082


	//----- nvinfo : EIATTR_KPARAM_INFO
	.align		4
.L_7:
        /*0008*/ 	.byte	0x04, 0x17
        /*000a*/ 	.short	(.L_9 - .L_8)
.L_8:
        /*000c*/ 	.word	0x00000000
        /*0010*/ 	.short	0x0007
        /*0012*/ 	.short	0x0028
        /*0014*/ 	.byte	0x00, 0xf5, 0x21, 0x00


	//----- nvinfo : EIATTR_KPARAM_INFO
	.align		4
.L_9:
        /*0018*/ 	.byte	0x04, 0x17
        /*001a*/ 	.short	(.L_11 - .L_10)
.L_10:
        /*001c*/ 	.word	0x00000000
        /*0020*/ 	.short	0x0006
        /*0022*/ 	.short	0x0020
        /*0024*/ 	.byte	0x00, 0xf0, 0x11, 0x00


	//----- nvinfo : EIATTR_KPARAM_INFO
	.align		4
.L_11:
        /*0028*/ 	.byte	0x04, 0x17
        /*002a*/ 	.short	(.L_13 - .L_12)
.L_12:
        /*002c*/ 	.word	0x00000000
        /*0030*/ 	.short	0x0005
        /*0032*/ 	.short	0x0018
        /*0034*/ 	.byte	0x00, 0xf5, 0x21, 0x00


	//----- nvinfo : EIATTR_KPARAM_INFO
	.align		4
.L_13:
        /*0038*/ 	.byte	0x04, 0x17
        /*003a*/ 	.short	(.L_15 - .L_14)
.L_14:
        /*003c*/ 	.word	0x00000000
        /*0040*/ 	.short	0x0004
        /*0042*/ 	.short	0x0010
        /*0044*/ 	.byte	0x00, 0xf5, 0x21, 0x00


	//----- nvinfo : EIATTR_KPARAM_INFO
	.align		4
.L_15:
        /*0048*/ 	.byte	0x04, 0x17
        /*004a*/ 	.short	(.L_17 - .L_16)
.L_16:
        /*004c*/ 	.word	0x00000000
        /*0050*/ 	.short	0x0003
        /*0052*/ 	.short	0x000c
        /*0054*/ 	.byte	0x00, 0xf0, 0x11, 0x00


	//----- nvinfo : EIATTR_KPARAM_INFO
	.align		4
.L_17:
        /*0058*/ 	.byte	0x04, 0x17
        /*005a*/ 	.short	(.L_19 - .L_18)
.L_18:
        /*005c*/ 	.word	0x00000000
        /*0060*/ 	.short	0x0002
        /*0062*/ 	.short	0x0008
        /*0064*/ 	.byte	0x00, 0xf0, 0x11, 0x00


	//----- nvinfo : EIATTR_KPARAM_INFO
	.align		4
.L_19:
        /*0068*/ 	.byte	0x04, 0x17
        /*006a*/ 	.short	(.L_21 - .L_20)
.L_20:
        /*006c*/ 	.word	0x00000000
        /*0070*/ 	.short	0x0001
        /*0072*/ 	.short	0x0004
        /*0074*/ 	.byte	0x00, 0xf0, 0x11, 0x00


	//----- nvinfo : EIATTR_KPARAM_INFO
	.align		4
.L_21:
        /*0078*/ 	.byte	0x04, 0x17
        /*007a*/ 	.short	(.L_23 - .L_22)
.L_22:
        /*007c*/ 	.word	0x00000000
        /*0080*/ 	.short	0x0000
        /*0082*/ 	.short	0x0000
        /*0084*/ 	.byte	0x00, 0xf0, 0x11, 0x00


	//----- nvinfo : EIATTR_SPARSE_MMA_MASK
	.align		4
.L_23:
        /*0088*/ 	.byte	0x03, 0x50
        /*008a*/ 	.short	0x0000


	//----- nvinfo : EIATTR_MAXREG_COUNT
	.align		4
        /*008c*/ 	.byte	0x03, 0x1b
        /*008e*/ 	.short	0x00ff


	//----- nvinfo : EIATTR_NUM_BARRIERS
	.align		4
        /*0090*/ 	.byte	0x02, 0x4c
        /*0092*/ 	.byte	0x01
	.zero		1


	//----- nvinfo : EIATTR_MERCURY_ISA_VERSION
	.align		4
        /*0094*/ 	.byte	0x03, 0x5f
        /*0096*/ 	.short	0x0101


	//----- nvinfo : EIATTR_VRC_CTA_INIT_COUNT
	.align		4
        /*0098*/ 	.byte	0x02, 0x4a
	.zero		1
	.zero		1


	//----- nvinfo : EIATTR_EXIT_INSTR_OFFSETS
	.align		4
        /*009c*/ 	.byte	0x04, 0x1c
        /*009e*/ 	.short	(.L_25 - .L_24)


	//   ....[0]....
.L_24:
        /*00a0*/ 	.word	0x000010c0


	//   ....[1]....
        /*00a4*/ 	.word	0x000011a0


	//----- nvinfo : EIATTR_CBANK_PARAM_SIZE
	.align		4
.L_25:
        /*00a8*/ 	.byte	0x03, 0x19
        /*00aa*/ 	.short	0x0030


	//----- nvinfo : EIATTR_PARAM_CBANK
	.align		4
        /*00ac*/ 	.byte	0x04, 0x0a
        /*00ae*/ 	.short	(.L_27 - .L_26)
	.align		4
.L_26:
        /*00b0*/ 	.word	index@(.nv.constant0._Z25sgemm_smem_1DThreadTilingiiifPKfS0_fPf)
        /*00b4*/ 	.short	0x0380
        /*00b6*/ 	.short	0x0030


	//----- nvinfo : EIATTR_SW_WAR
	.align		4
.L_27:
        /*00b8*/ 	.byte	0x04, 0x36
        /*00ba*/ 	.short	(.L_29 - .L_28)
.L_28:
        /*00bc*/ 	.word	0x00000008
.L_29:


//--------------------- .nv.callgraph             --------------------------
	.section	.nv.callgraph,"",@"SHT_CUDA_CALLGRAPH"
	.align	4
	.sectionentsize	8
	.align		4
        /*0000*/ 	.word	0x00000000
	.align		4
        /*0004*/ 	.word	0xffffffff
	.align		4
        /*0008*/ 	.word	0x00000000
	.align		4
        /*000c*/ 	.word	0xfffffffe
	.align		4
        /*0010*/ 	.word	0x00000000
	.align		4
        /*0014*/ 	.word	0xfffffffd
	.align		4
        /*0018*/ 	.word	0x00000000
	.align		4
        /*001c*/ 	.word	0xfffffffc


//--------------------- .text._Z25sgemm_smem_1DThreadTilingiiifPKfS0_fPf --------------------------
	.section	.text._Z25sgemm_smem_1DThreadTilingiiifPKfS0_fPf,"ax",@progbits
	.align	128
        .global         _Z25sgemm_smem_1DThreadTilingiiifPKfS0_fPf
        .type           _Z25sgemm_smem_1DThreadTilingiiifPKfS0_fPf,@function
        .size           _Z25sgemm_smem_1DThreadTilingiiifPKfS0_fPf,(.L_x_3 - _Z25sgemm_smem_1DThreadTilingiiifPKfS0_fPf)
        .other          _Z25sgemm_smem_1DThreadTilingiiifPKfS0_fPf,@"STO_CUDA_ENTRY STV_DEFAULT"
_Z25sgemm_smem_1DThreadTilingiiifPKfS0_fPf:
.text._Z25sgemm_smem_1DThreadTilingiiifPKfS0_fPf:
[----:B------:R-:W-:Y:S01]  /*0000*/  LDC R1, c[0x0][0x37c] ;  /* 0x0000df00ff017b82 */ /* 0x000fe20000000800 */
[----:B------:R-:W0:Y:S01]  /*0010*/  S2R R33, SR_TID.X ;  /* 0x0000000000217919 */ /* 0x000e220000002100 */
[----:B------:R-:W1:Y:S06]  /*0020*/  LDCU UR16, c[0x0][0x388] ;  /* 0x00007100ff1077ac */ /* 0x000e6c0008000800 */
[----:B------:R-:W2:Y:S01]  /*0030*/  S2UR UR5, SR_CTAID.Y ;  /* 0x00000000000579c3 */ /* 0x000ea20000002600 */
[----:B------:R-:W-:Y:S01]  /*0040*/  HFMA2 R39, -RZ, RZ, 0, 0 ;  /* 0x00000000ff277431 */ /* 0x000fe200000001ff */
[----:B------:R-:W-:Y:S01]  /*0050*/  CS2R R20, SRZ ;  /* 0x0000000000147805 */ /* 0x000fe2000001ff00 */
[----:B------:R-:W3:Y:S01]  /*0060*/  LDCU UR11, c[0x0][0x384] ;  /* 0x00007080ff0b77ac */ /* 0x000ee20008000800 */
[----:B------:R-:W-:Y:S01]  /*0070*/  HFMA2 R23, -RZ, RZ, 0, 0 ;  /* 0x00000000ff177431 */ /* 0x000fe200000001ff */
[----:B------:R-:W-:Y:S01]  /*0080*/  MOV R43, RZ ;  /* 0x000000ff002b7202 */ /* 0x000fe20000000f00 */
[----:B------:R-:W-:Y:S01]  /*0090*/  HFMA2 R31, -RZ, RZ, 0, 0 ;  /* 0x00000000ff1f7431 */ /* 0x000fe200000001ff */
[----:B------:R-:W-:Y:S01]  /*00a0*/  MOV R37, RZ ;  /* 0x000000ff00257202 */ /* 0x000fe20000000f00 */
[----:B------:R-:W4:Y:S01]  /*00b0*/  S2UR UR6, SR_CTAID.X ;  /* 0x00000000000679c3 */ /* 0x000f220000002500 */
[----:B------:R-:W-:Y:S01]  /*00c0*/  MOV R27, RZ ;  /* 0x000000ff001b7202 */ /* 0x000fe20000000f00 */
[----:B------:R-:W3:Y:S01]  /*00d0*/  LDCU.64 UR14, c[0x0][0x358] ;  /* 0x00006b00ff0e77ac */ /* 0x000ee20008000a00 */
[----:B-1----:R-:W-:-:S02]  /*00e0*/  UISETP.GE.AND UP0, UPT, UR16, 0x1, UPT ;  /* 0x000000011000788c */ /* 0x002fc4000bf06270 */
[----:B--2---:R-:W-:Y:S01]  /*00f0*/  USHF.L.U32 UR5, UR5, 0x6, URZ ;  /* 0x0000000605057899 */ /* 0x004fe200080006ff */
[----:B0-----:R-:W-:Y:S01]  /*0100*/  LOP3.LUT R34, R33, 0x3f, RZ, 0xc0, !PT ;  /* 0x0000003f21227812 */ /* 0x001fe200078ec0ff */
[----:B----4-:R-:W-:-:S04]  /*0110*/  USHF.L.U32 UR6, UR6, 0x6, URZ ;  /* 0x0000000606067899 */ /* 0x010fc800080006ff */
[----:B---3--:R-:W-:Y:S01]  /*0120*/  UIMAD UR10, UR5, UR11, UR6 ;  /* 0x0000000b050a72a4 */ /* 0x008fe2000f8e0206 */
[----:B------:R-:W-:Y:S11]  /*0130*/  BRA.U !UP0, `(.L_x_0) ;  /* 0x0000000908147547 */ /* 0x000ff6000b800000 */
[----:B------:R-:W0:Y:S01]  /*0140*/  S2UR UR9, SR_CgaCtaId ;  /* 0x00000000000979c3 */ /* 0x000e220000008800 */
[----:B------:R-:W-:Y:S01]  /*0150*/  LOP3.LUT R0, R33, 0x7, RZ, 0xc0, !PT ;  /* 0x0000000721007812 */ /* 0x000fe200078ec0ff */
[----:B------:R-:W1:Y:S01]  /*0160*/  LDCU.128 UR20, c[0x0][0x390] ;  /* 0x00007200ff1477ac */ /* 0x000e620008000c00 */
[--C-:B------:R-:W-:Y:S02]  /*0170*/  SHF.R.U32.HI R3, RZ, 0x3, R33.reuse ;  /* 0x00000003ff037819 */ /* 0x100fe40000011621 */
[----:B------:R-:W-:Y:S01]  /*0180*/  SHF.R.U32.HI R7, RZ, 0x6, R33 ;  /* 0x00000006ff077819 */ /* 0x000fe20000011621 */
[----:B------:R-:W-:Y:S01]  /*0190*/  UIMAD.WIDE.U32 UR12, UR6, 0x4, URZ ;  /* 0x00000004060c78a5 */ /* 0x000fe2000f8e00ff */
[----:B------:R-:W-:Y:S01]  /*01a0*/  MOV R39, RZ ;  /* 0x000000ff00277202 */ /* 0x000fe20000000f00 */
[----:B------:R-:W-:Y:S02]  /*01b0*/  UIMAD UR4, UR5, UR16, URZ ;  /* 0x00000010050472a4 */ /* 0x000fe4000f8e02ff */
[----:B------:R-:W-:Y:S01]  /*01c0*/  IMAD R3, R3, UR16, R0 ;  /* 0x0000001003037c24 */ /* 0x000fe2000f8e0200 */
[----:B------:R-:W-:Y:S01]  /*01d0*/  LOP3.LUT R0, R33, 0x3c0, RZ, 0xc0, !PT ;  /* 0x000003c021007812 */ /* 0x000fe200078ec0ff */
[----:B------:R-:W-:Y:S01]  /*01e0*/  IMAD R7, R7, UR11, R34 ;  /* 0x0000000b07077c24 */ /* 0x000fe2000f8e0222 */
[----:B------:R-:W-:Y:S01]  /*01f0*/  MOV R4, UR12 ;  /* 0x0000000c00047c02 */ /* 0x000fe20008000f00 */
[----:B------:R-:W-:Y:S01]  /*0200*/  IMAD.WIDE.U32 R2, R3, 0x4, RZ ;  /* 0x0000000403027825 */ /* 0x000fe200078e00ff */
[----:B------:R-:W-:-:S02]  /*0210*/  MOV R5, UR13 ;  /* 0x0000000d00057c02 */ /* 0x000fc40008000f00 */
[----:B------:R-:W-:Y:S01]  /*0220*/  MOV R9, UR4 ;  /* 0x0000000400097c02 */ /* 0x000fe20008000f00 */
[----:B------:R-:W-:Y:S01]  /*0230*/  UMOV UR4, 0x400 ;  /* 0x0000040000047882 */ /* 0x000fe20000000000 */
[----:B------:R-:W-:Y:S01]  /*0240*/  LOP3.LUT R32, R0, 0x3f, R33, 0xf8, !PT ;  /* 0x0000003f00207812 */ /* 0x000fe200078ef821 */
[----:B------:R-:W-:Y:S01]  /*0250*/  UIADD3 UR7, UPT, UPT, UR4, 0x800, URZ ;  /* 0x0000080004077890 */ /* 0x000fe2000fffe0ff */
[----:B------:R-:W-:Y:S01]  /*0260*/  IMAD.WIDE R4, R7, 0x4, R4 ;  /* 0x0000000407047825 */ /* 0x000fe200078e0204 */
[----:B------:R-:W-:-:S03]  /*0270*/  SHF.L.U32 R33, R33, 0x2, RZ ;  /* 0x0000000221217819 */ /* 0x000fc600000006ff */
[----:B------:R-:W-:Y:S01]  /*0280*/  IMAD.WIDE R2, R9, 0x4, R2 ;  /* 0x0000000409027825 */ /* 0x000fe200078e0202 */
[----:B0-----:R-:W-:Y:S01]  /*0290*/  ULEA UR8, UR9, UR7, 0x18 ;  /* 0x0000000709087291 */ /* 0x001fe2000f8ec0ff */
[----:B-1----:R-:W-:Y:S01]  /*02a0*/  IADD3 R40, P1, PT, R4, UR22, RZ ;  /* 0x0000001604287c10 */ /* 0x002fe2000ff3e0ff */
[----:B------:R-:W-:Y:S01]  /*02b0*/  ULEA UR7, UR9, UR4, 0x18 ;  /* 0x0000000409077291 */ /* 0x000fe2000f8ec0ff */
[----:B------:R-:W-:Y:S02]  /*02c0*/  LOP3.LUT R0, R33, 0xf00, RZ, 0xc0, !PT ;  /* 0x00000f0021007812 */ /* 0x000fe400078ec0ff */
[----:B------:R-:W-:Y:S01]  /*02d0*/  IADD3 R2, P0, PT, R2, UR20, RZ ;  /* 0x0000001402027c10 */ /* 0x000fe2000ff1e0ff */
[----:B------:R-:W-:Y:S01]  /*02e0*/  UMOV UR4, URZ ;  /* 0x000000ff00047c82 */ /* 0x000fe20008000000 */
[----:B------:R-:W-:Y:S02]  /*02f0*/  IADD3.X R41, PT, PT, R5, UR23, RZ, P1, !PT ;  /* 0x0000001705297c10 */ /* 0x000fe40008ffe4ff */
[----:B------:R-:W-:-:S02]  /*0300*/  IADD3.X R3, PT, PT, R3, UR21, RZ, P0, !PT ;  /* 0x0000001503037c10 */ /* 0x000fc400087fe4ff */
[----:B------:R-:W-:-:S07]  /*0310*/  LEA R32, R32, UR8, 0x2 ;  /* 0x0000000820207c11 */ /* 0x000fce000f8e10ff */
.L_x_1:
[----:B------:R0:W2:Y:S04]  /*0320*/  LDG.E R12, desc[UR14][R2.64] ;  /* 0x0000000e020c7981 */ /* 0x0000a8000c1e1900 */
[----:B------:R-:W3:Y:S01]  /*0330*/  LDG.E R13, desc[UR14][R40.64] ;  /* 0x0000000e280d7981 */ /* 0x000ee2000c1e1900 */
[----:B------:R-:W-:Y:S01]  /*0340*/  LEA R35, R34, UR8, 0x2 ;  /* 0x0000000822237c11 */ /* 0x000fe2000f8e10ff */
[----:B------:R-:W-:Y:S02]  /*0350*/  USHF.L.U32 UR9, UR11, 0x3, URZ ;  /* 0x000000030b097899 */ /* 0x000fe400080006ff */
[----:B------:R-:W-:Y:S01]  /*0360*/  UIADD3 UR4, UPT, UPT, UR4, 0x8, URZ ;  /* 0x0000000804047890 */ /* 0x000fe2000fffe0ff */
[----:B0-----:R-:W-:-:S03]  /*0370*/  IADD3 R2, P0, PT, R2, 0x20, RZ ;  /* 0x0000002002027810 */ /* 0x001fc60007f1e0ff */
[----:B------:R-:W-:Y:S01]  /*0380*/  UISETP.GE.AND UP0, UPT, UR4, UR16, UPT ;  /* 0x000000100400728c */ /* 0x000fe2000bf06270 */
[----:B------:R-:W-:Y:S01]  /*0390*/  IADD3.X R3, PT, PT, RZ, R3, RZ, P0, !PT ;  /* 0x00000003ff037210 */ /* 0x000fe200007fe4ff */
[----:B--2---:R-:W-:Y:S04]  /*03a0*/  STS [R33+UR7], R12 ;  /* 0x0000000c21007988 */ /* 0x004fe80008000807 */
[----:B---3--:R-:W-:Y:S01]  /*03b0*/  STS [R32], R13 ;  /* 0x0000000d20007388 */ /* 0x008fe20000000800 */
[----:B------:R-:W-:Y:S06]  /*03c0*/  BAR.SYNC.DEFER_BLOCKING 0x0 ;  /* 0x0000000000007b1d */ /* 0x000fec0000010000 */
[----:B------:R-:W-:Y:S04]  /*03d0*/  LDS R25, [R35] ;  /* 0x0000000023197984 */ /* 0x000fe80000000800 */
[----:B------:R-:W0:Y:S04]  /*03e0*/  LDS.128 R4, [R0+UR7] ;  /* 0x0000000700047984 */ /* 0x000e280008000c00 */
[----:B------:R-:W1:Y:S04]  /*03f0*/  LDS R24, [R35+0x100] ;  /* 0x0001000023187984 */ /* 0x000e680000000800 */
[----:B------:R-:W2:Y:S04]  /*0400*/  LDS.128 R8, [R0+UR7+0x20] ;  /* 0x0000200700087984 */ /* 0x000ea80008000c00 */
[----:B------:R-:W3:Y:S04]  /*0410*/  LDS.128 R16, [R0+UR7+0x40] ;  /* 0x0000400700107984 */ /* 0x000ee80008000c00 */
[----:B------:R-:W4:Y:S04]  /*0420*/  LDS R29, [R35+0x200] ;  /* 0x00020000231d7984 */ /* 0x000f280000000800 */
[----:B------:R-:W5:Y:S04]  /*0430*/  LDS R36, [R35+0x300] ;  /* 0x0003000023247984 */ /* 0x000f680000000800 */
[----:B------:R-:W5:Y:S01]  /*0440*/  LDS.128 R12, [R0+UR7+0xa0] ;  /* 0x0000a007000c7984 */ /* 0x000f620008000c00 */
[----:B0-----:R-:W-:-:S04]  /*0450*/  FFMA R27, R25, R4, R27 ;  /* 0x00000004191b7223 */ /* 0x001fc8000000001b */
[----:B-1----:R-:W-:Y:S01]  /*0460*/  FFMA R4, R24, R5, R27 ;  /* 0x0000000518047223 */ /* 0x002fe2000000001b */
[C---:B--2---:R-:W-:Y:S01]  /*0470*/  FFMA R8, R25.reuse, R8, R31 ;  /* 0x0000000819087223 */ /* 0x044fe2000000001f */
[----:B---3--:R-:W-:-:S03]  /*0480*/  FFMA R16, R25, R16, R37 ;  /* 0x0000001019107223 */ /* 0x008fc60000000025 */
[C---:B------:R-:W-:Y:S01]  /*0490*/  FFMA R9, R24.reuse, R9, R8 ;  /* 0x0000000918097223 */ /* 0x040fe20000000008 */
[C---:B----4-:R-:W-:Y:S01]  /*04a0*/  FFMA R5, R29.reuse, R6, R4 ;  /* 0x000000061d057223 */ /* 0x050fe20000000004 */
[----:B------:R-:W-:Y:S02]  /*04b0*/  FFMA R17, R24, R17, R16 ;  /* 0x0000001118117223 */ /* 0x000fe40000000010 */
[C---:B------:R-:W-:Y:S01]  /*04c0*/  FFMA R10, R29.reuse, R10, R9 ;  /* 0x0000000a1d0a7223 */ /* 0x040fe20000000009 */
[C---:B-----5:R-:W-:Y:S01]  /*04d0*/  FFMA R42, R36.reuse, R7, R5 ;  /* 0x00000007242a7223 */ /* 0x060fe20000000005 */
[----:B------:R-:W-:Y:S01]  /*04e0*/  FFMA R17, R29, R18, R17 ;  /* 0x000000121d117223 */ /* 0x000fe20000000011 */
[----:B------:R-:W0:Y:S01]  /*04f0*/  LDS.128 R4, [R0+UR7+0x60] ;  /* 0x0000600700047984 */ /* 0x000e220008000c00 */
[C---:B------:R-:W-:Y:S01]  /*0500*/  FFMA R37, R36.reuse, R11, R10 ;  /* 0x0000000b24257223 */ /* 0x040fe2000000000a */
[----:B------:R-:W-:Y:S01]  /*0510*/  FFMA R12, R25, R12, R43 ;  /* 0x0000000c190c7223 */ /* 0x000fe2000000002b */
[----:B------:R-:W-:Y:S01]  /*0520*/  FFMA R38, R36, R19, R17 ;  /* 0x0000001324267223 */ /* 0x000fe20000000011 */
[----:B------:R-:W1:Y:S02]  /*0530*/  LDS.128 R8, [R0+UR7+0x80] ;  /* 0x0000800700087984 */ /* 0x000e640008000c00 */
[----:B------:R-:W-:-:S02]  /*0540*/  FFMA R13, R24, R13, R12 ;  /* 0x0000000d180d7223 */ /* 0x000fc4000000000c */
[----:B------:R-:W2:Y:S02]  /*0550*/  LDS.128 R16, [R0+UR7+0xc0] ;  /* 0x0000c00700107984 */ /* 0x000ea40008000c00 */
[----:B------:R-:W-:Y:S01]  /*0560*/  FFMA R14, R29, R14, R13 ;  /* 0x0000000e1d0e7223 */ /* 0x000fe2000000000d */
[----:B0-----:R-:W-:-:S04]  /*0570*/  FFMA R23, R25, R4, R23 ;  /* 0x0000000419177223 */ /* 0x001fc80000000017 */
[----:B------:R-:W-:Y:S01]  /*0580*/  FFMA R4, R24, R5, R23 ;  /* 0x0000000518047223 */ /* 0x000fe20000000017 */
[C---:B-1----:R-:W-:Y:S01]  /*0590*/  FFMA R8, R25.reuse, R8, R21 ;  /* 0x0000000819087223 */ /* 0x042fe20000000015 */
[----:B--2---:R-:W-:-:S03]  /*05a0*/  FFMA R5, R25, R16, R20 ;  /* 0x0000001019057223 */ /* 0x004fc60000000014 */
[C---:B------:R-:W-:Y:S01]  /*05b0*/  FFMA R9, R24.reuse, R9, R8 ;  /* 0x0000000918097223 */ /* 0x040fe20000000008 */
[----:B------:R-:W0:Y:S01]  /*05c0*/  LDS.128 R20, [R0+UR7+0xe0] ;  /* 0x0000e00700147984 */ /* 0x000e220008000c00 */
[----:B------:R-:W-:Y:S02]  /*05d0*/  FFMA R17, R24, R17, R5 ;  /* 0x0000001118117223 */ /* 0x000fe40000000005 */
[C---:B------:R-:W-:Y:S01]  /*05e0*/  FFMA R10, R29.reuse, R10, R9 ;  /* 0x0000000a1d0a7223 */ /* 0x040fe20000000009 */
[C---:B------:R-:W-:Y:S01]  /*05f0*/  FFMA R5, R29.reuse, R6, R4 ;  /* 0x000000061d057223 */ /* 0x040fe20000000004 */
[----:B------:R-:W-:Y:S02]  /*0600*/  FFMA R18, R29, R18, R17 ;  /* 0x000000121d127223 */ /* 0x000fe40000000011 */
[C---:B------:R-:W-:Y:S01]  /*0610*/  FFMA R16, R36.reuse, R11, R10 ;  /* 0x0000000b24107223 */ /* 0x040fe2000000000a */
[C---:B------:R-:W-:Y:S01]  /*0620*/  FFMA R13, R36.reuse, R7, R5 ;  /* 0x00000007240d7223 */ /* 0x040fe20000000005 */
[----:B------:R-:W-:Y:S01]  /*0630*/  LDS.128 R8, [R0+UR7+0x70] ;  /* 0x0000700700087984 */ /* 0x000fe20008000c00 */
[----:B0-----:R-:W-:Y:S01]  /*0640*/  FFMA R20, R25, R20, R39 ;  /* 0x0000001419147223 */ /* 0x001fe20000000027 */
[----:B------:R-:W-:-:S03]  /*0650*/  FFMA R39, R36, R19, R18 ;  /* 0x0000001324277223 */ /* 0x000fc60000000012 */
[----:B------:R-:W-:Y:S02]  /*0660*/  FFMA R31, R24, R21, R20 ;  /* 0x00000015181f7223 */ /* 0x000fe40000000014 */
[----:B------:R-:W0:Y:S02]  /*0670*/  LDS R21, [R35+0x400] ;  /* 0x0004000023157984 */ /* 0x000e240000000800 */
[----:B------:R-:W-:Y:S01]  /*0680*/  FFMA R4, R29, R22, R31 ;  /* 0x000000161d047223 */ /* 0x000fe2000000001f */
[C---:B------:R-:W-:Y:S01]  /*0690*/  FFMA R22, R36.reuse, R15, R14 ;  /* 0x0000000f24167223 */ /* 0x040fe2000000000e */
[----:B------:R-:W1:Y:S02]  /*06a0*/  LDS.128 R24, [R0+UR7+0x10] ;  /* 0x0000100700187984 */ /* 0x000e640008000c00 */
[----:B------:R-:W-:Y:S02]  /*06b0*/  FFMA R43, R36, R23, R4 ;  /* 0x00000017242b7223 */ /* 0x000fe40000000004 */
[----:B------:R-:W2:Y:S04]  /*06c0*/  LDS R20, [R35+0x500] ;  /* 0x0005000023147984 */ /* 0x000ea80000000800 */
[----:B------:R-:W3:Y:S04]  /*06d0*/  LDS.128 R4, [R0+UR7+0x50] ;  /* 0x0000500700047984 */ /* 0x000ee80008000c00 */
[----:B------:R-:W4:Y:S01]  /*06e0*/  LDS.128 R28, [R0+UR7+0x30] ;  /* 0x00003007001c7984 */ /* 0x000f220008000c00 */
[C---:B0-----:R-:W-:Y:S01]  /*06f0*/  FFMA R8, R21.reuse, R8, R13 ;  /* 0x0000000815087223 */ /* 0x041fe2000000000d */
[----:B-1----:R-:W-:-:S02]  /*0700*/  FFMA R15, R21, R24, R42 ;  /* 0x00000018150f7223 */ /* 0x002fc4000000002a */
[----:B------:R-:W-:Y:S02]  /*0710*/  LDS R24, [R35+0x700] ;  /* 0x0007000023187984 */ /* 0x000fe40000000800 */
[C---:B--2---:R-:W-:Y:S01]  /*0720*/  FFMA R18, R20.reuse, R25, R15 ;  /* 0x0000001914127223 */ /* 0x044fe2000000000f */
[----:B------:R-:W-:Y:S01]  /*0730*/  FFMA R9, R20, R9, R8 ;  /* 0x0000000914097223 */ /* 0x000fe20000000008 */
[----:B------:R-:W0:Y:S01]  /*0740*/  LDS R25, [R35+0x600] ;  /* 0x0006000023197984 */ /* 0x000e220000000800 */
[----:B---3--:R-:W-:-:S03]  /*0750*/  FFMA R17, R21, R4, R38 ;  /* 0x0000000415117223 */ /* 0x008fc60000000026 */
[----:B------:R-:W1:Y:S01]  /*0760*/  LDS.128 R12, [R0+UR7+0x90] ;  /* 0x00009007000c7984 */ /* 0x000e620008000c00 */
[----:B------:R-:W-:Y:S01]  /*0770*/  FFMA R4, R20, R5, R17 ;  /* 0x0000000514047223 */ /* 0x000fe20000000011 */
[----:B----4-:R-:W-:-:S04]  /*0780*/  FFMA R28, R21, R28, R37 ;  /* 0x0000001c151c7223 */ /* 0x010fc80000000025 */
[----:B------:R-:W-:Y:S01]  /*0790*/  FFMA R29, R20, R29, R28 ;  /* 0x0000001d141d7223 */ /* 0x000fe2000000001c */
[C---:B0-----:R-:W-:Y:S01]  /*07a0*/  FFMA R10, R25.reuse, R10, R9 ;  /* 0x0000000a190a7223 */ /* 0x041fe20000000009 */
[C---:B------:R-:W-:Y:S01]  /*07b0*/  FFMA R19, R25.reuse, R26, R18 ;  /* 0x0000001a19137223 */ /* 0x040fe20000000012 */
[C---:B------:R-:W-:Y:S01]  /*07c0*/  FFMA R37, R25.reuse, R6, R4 ;  /* 0x0000000619257223 */ /* 0x040fe20000000004 */
[----:B------:R-:W-:Y:S01]  /*07d0*/  FFMA R30, R25, R30, R29 ;  /* 0x0000001e191e7223 */ /* 0x000fe2000000001d */
[----:B-1----:R-:W-:Y:S01]  /*07e0*/  FFMA R9, R21, R12, R16 ;  /* 0x0000000c15097223 */ /* 0x002fe20000000010 */
[C---:B------:R-:W-:Y:S01]  /*07f0*/  FFMA R27, R24.reuse, R27, R19 ;  /* 0x0000001b181b7223 */ /* 0x040fe20000000013 */
[C---:B------:R-:W-:Y:S01]  /*0800*/  FFMA R37, R24.reuse, R7, R37 ;  /* 0x0000000718257223 */ /* 0x040fe20000000025 */
[----:B------:R-:W-:Y:S01]  /*0810*/  FFMA R23, R24, R11, R10 ;  /* 0x0000000b18177223 */ /* 0x000fe2000000000a */
[----:B------:R-:W-:Y:S01]  /*0820*/  FFMA R12, R20, R13, R9 ;  /* 0x0000000d140c7223 */ /* 0x000fe20000000009 */
[----:B------:R-:W0:Y:S01]  /*0830*/  LDS.128 R16, [R0+UR7+0xb0] ;  /* 0x0000b00700107984 */ /* 0x000e220008000c00 */
[----:B------:R-:W-:Y:S01]  /*0840*/  MOV R29, UR9 ;  /* 0x00000009001d7c02 */ /* 0x000fe20008000f00 */
[----:B------:R-:W-:Y:S01]  /*0850*/  FFMA R31, R24, R31, R30 ;  /* 0x0000001f181f7223 */ /* 0x000fe2000000001e */
[----:B------:R-:W-:Y:S01]  /*0860*/  FFMA R13, R25, R14, R12 ;  /* 0x0000000e190d7223 */ /* 0x000fe2000000000c */
[----:B------:R-:W1:Y:S02]  /*0870*/  LDS.128 R4, [R0+UR7+0xd0] ;  /* 0x0000d00700047984 */ /* 0x000e640008000c00 */
[----:B------:R-:W-:-:S02]  /*0880*/  IMAD.WIDE R40, R29, 0x4, R40 ;  /* 0x000000041d287825 */ /* 0x000fc400078e0228 */
[----:B------:R-:W2:Y:S02]  /*0890*/  LDS.128 R8, [R0+UR7+0xf0] ;  /* 0x0000f00700087984 */ /* 0x000ea40008000c00 */
[C---:B0-----:R-:W-:Y:S01]  /*08a0*/  FFMA R29, R21.reuse, R16, R22 ;  /* 0x00000010151d7223 */ /* 0x041fe20000000016 */
[----:B-1----:R-:W-:-:S03]  /*08b0*/  FFMA R4, R21, R4, R39 ;  /* 0x0000000415047223 */ /* 0x002fc60000000027 */
[C---:B------:R-:W-:Y:S01]  /*08c0*/  FFMA R12, R20.reuse, R17, R29 ;  /* 0x00000011140c7223 */ /* 0x040fe2000000001d */
[----:B--2---:R-:W-:Y:S01]  /*08d0*/  FFMA R8, R21, R8, R43 ;  /* 0x0000000815087223 */ /* 0x004fe2000000002b */
[----:B------:R-:W-:Y:S02]  /*08e0*/  FFMA R5, R20, R5, R4 ;  /* 0x0000000514057223 */ /* 0x000fe40000000004 */
[C---:B------:R-:W-:Y:S01]  /*08f0*/  FFMA R43, R25.reuse, R18, R12 ;  /* 0x00000012192b7223 */ /* 0x040fe2000000000c */
[----:B------:R-:W-:Y:S01]  /*0900*/  FFMA R21, R24, R15, R13 ;  /* 0x0000000f18157223 */ /* 0x000fe2000000000d */
[----:B------:R-:W-:Y:S01]  /*0910*/  FFMA R9, R20, R9, R8 ;  /* 0x0000000914097223 */ /* 0x000fe20000000008 */
[C---:B------:R-:W-:Y:S01]  /*0920*/  FFMA R6, R25.reuse, R6, R5 ;  /* 0x0000000619067223 */ /* 0x040fe20000000005 */
[C---:B------:R-:W-:Y:S02]  /*0930*/  FFMA R43, R24.reuse, R19, R43 ;  /* 0x00000013182b7223 */ /* 0x040fe4000000002b */
[----:B------:R-:W-:Y:S01]  /*0940*/  FFMA R10, R25, R10, R9 ;  /* 0x0000000a190a7223 */ /* 0x000fe20000000009 */
[----:B------:R-:W-:-:S03]  /*0950*/  FFMA R20, R24, R7, R6 ;  /* 0x0000000718147223 */ /* 0x000fc60000000006 */
[----:B------:R-:W-:Y:S01]  /*0960*/  FFMA R39, R24, R11, R10 ;  /* 0x0000000b18277223 */ /* 0x000fe2000000000a */
[----:B------:R-:W-:Y:S06]  /*0970*/  BAR.SYNC.DEFER_BLOCKING 0x0 ;  /* 0x0000000000007b1d */ /* 0x000fec0000010000 */
[----:B------:R-:W-:Y:S05]  /*0980*/  BRA.U !UP0, `(.L_x_1) ;  /* 0xfffffff908647547 */ /* 0x000fea000b83ffff */
.L_x_0:
[----:B------:R-:W0:Y:S01]  /*0990*/  S2R R5, SR_TID.X ;  /* 0x0000000000057919 */ /* 0x000e220000002100 */
[----:B------:R-:W1:Y:S01]  /*09a0*/  LDCU UR7, c[0x0][0x380] ;  /* 0x00007000ff0777ac */ /* 0x000e620008000800 */
[----:B------:R-:W-:Y:S01]  /*09b0*/  IADD3 R8, PT, PT, R34, UR6, RZ ;  /* 0x0000000622087c10 */ /* 0x000fe2000fffe0ff */
[----:B------:R-:W-:-:S03]  /*09c0*/  USHF.R.S32.HI UR4, URZ, 0x1f, UR10 ;  /* 0x0000001fff047899 */ /* 0x000fc6000801140a */
[----:B------:R-:W-:Y:S02]  /*09d0*/  ISETP.GE.AND P1, PT, R8, UR11, PT ;  /* 0x0000000b08007c0c */ /* 0x000fe4000bf26270 */
[----:B0-----:R-:W-:-:S04]  /*09e0*/  SHF.R.U32.HI R5, RZ, 0x3, R5 ;  /* 0x00000003ff057819 */ /* 0x001fc80000011605 */
[----:B------:R-:W-:-:S04]  /*09f0*/  LOP3.LUT R5, R5, 0x78, RZ, 0xc0, !PT ;  /* 0x0000007805057812 */ /* 0x000fc800078ec0ff */
[----:B------:R-:W-:-:S04]  /*0a00*/  IADD3 R0, PT, PT, R5, UR5, RZ ;  /* 0x0000000505007c10 */ /* 0x000fc8000fffe0ff */
[----:B-1----:R-:W-:-:S13]  /*0a10*/  ISETP.LT.AND P1, PT, R0, UR7, !P1 ;  /* 0x0000000700007c0c */ /* 0x002fda000cf21270 */
[----:B------:R-:W0:Y:S01]  /*0a20*/  @P1 LDC.64 R6, c[0x0][0x3a8] ;  /* 0x0000ea00ff061b82 */ /* 0x000e220000000a00 */
[----:B------:R-:W-:-:S05]  /*0a30*/  @P1 IMAD R2, R5, UR11, R34 ;  /* 0x0000000b05021c24 */ /* 0x000fca000f8e0222 */
[C---:B------:R-:W-:Y:S02]  /*0a40*/  @P1 IADD3 R3, P0, PT, R2.reuse, UR10, RZ ;  /* 0x0000000a02031c10 */ /* 0x040fe4000ff1e0ff */
[----:B------:R-:W1:Y:S02]  /*0a50*/  @P1 LDC R11, c[0x0][0x3a0] ;  /* 0x0000e800ff0b1b82 */ /* 0x000e640000000800 */
[----:B------:R-:W-:-:S06]  /*0a60*/  @P1 LEA.HI.X.SX32 R2, R2, UR4, 0x1, P0 ;  /* 0x0000000402021c11 */ /* 0x000fcc00080f0eff */
[----:B------:R-:W2:Y:S01]  /*0a70*/  @P1 LDC R10, c[0x0][0x38c] ;  /* 0x0000e300ff0a1b82 */ /* 0x000ea20000000800 */
[----:B0-----:R-:W-:-:S04]  /*0a80*/  @P1 LEA R6, P0, R3, R6, 0x2 ;  /* 0x0000000603061211 */ /* 0x001fc800078010ff */
[----:B------:R-:W-:-:S05]  /*0a90*/  @P1 LEA.HI.X R7, R3, R7, R2, 0x2, P0 ;  /* 0x0000000703071211 */ /* 0x000fca00000f1402 */
[----:B------:R-:W1:Y:S01]  /*0aa0*/  @P1 LDG.E R4, desc[UR14][R6.64] ;  /* 0x0000000e06041981 */ /* 0x000e62000c1e1900 */
[----:B------:R-:W-:Y:S02]  /*0ab0*/  ISETP.GE.AND P0, PT, R8, UR11, PT ;  /* 0x0000000b08007c0c */ /* 0x000fe4000bf06270 */
[----:B------:R-:W-:Y:S02]  /*0ac0*/  IADD3 R2, PT, PT, R0, 0x1, RZ ;  /* 0x0000000100027810 */ /* 0x000fe40007ffe0ff */
[----:B------:R-:W-:Y:S02]  /*0ad0*/  MOV R8, UR11 ;  /* 0x0000000b00087c02 */ /* 0x000fe40008000f00 */
[----:B------:R-:W-:-:S13]  /*0ae0*/  ISETP.GE.OR P2, PT, R2, UR7, P0 ;  /* 0x0000000702007c0c */ /* 0x000fda0008746670 */
[----:B------:R-:W0:Y:S01]  /*0af0*/  @!P2 LDC.64 R2, c[0x0][0x3a8] ;  /* 0x0000ea00ff02ab82 */ /* 0x000e220000000a00 */
[----:B------:R-:W-:-:S05]  /*0b00*/  @!P2 IMAD R9, R5, R8, UR11 ;  /* 0x0000000b0509ae24 */ /* 0x000fca000f8e0208 */
[----:B------:R-:W-:Y:S02]  /*0b10*/  @!P2 IADD3 R9, PT, PT, R34, R9, RZ ;  /* 0x000000092209a210 */ /* 0x000fe40007ffe0ff */
[----:B------:R-:W3:Y:S02]  /*0b20*/  @!P2 LDC R13, c[0x0][0x3a0] ;  /* 0x0000e800ff0dab82 */ /* 0x000ee40000000800 */
[----:B------:R-:W-:-:S04]  /*0b30*/  @!P2 IADD3 R8, P3, PT, R9, UR10, RZ ;  /* 0x0000000a0908ac10 */ /* 0x000fc8000ff7e0ff */
[----:B------:R-:W-:Y:S02]  /*0b40*/  @!P2 LEA.HI.X.SX32 R9, R9, UR4, 0x1, P3 ;  /* 0x000000040909ac11 */ /* 0x000fe400098f0eff */
[----:B------:R-:W4:Y:S01]  /*0b50*/  @!P2 LDC R12, c[0x0][0x38c] ;  /* 0x0000e300ff0cab82 */ /* 0x000f220000000800 */
[----:B0-----:R-:W-:-:S04]  /*0b60*/  @!P2 LEA R2, P3, R8, R2, 0x2 ;  /* 0x000000020802a211 */ /* 0x001fc800078610ff */
[----:B------:R-:W-:Y:S01]  /*0b70*/  @!P2 LEA.HI.X R3, R8, R3, R9, 0x2, P3 ;  /* 0x000000030803a211 */ /* 0x000fe200018f1409 */
[----:B-1----:R-:W-:-:S04]  /*0b80*/  @P1 FMUL R4, R4, R11 ;  /* 0x0000000b04041220 */ /* 0x002fc80000400000 */
[----:B--2---:R-:W-:-:S05]  /*0b90*/  @P1 FFMA R27, R27, R10, R4 ;  /* 0x0000000a1b1b1223 */ /* 0x004fca0000000004 */
[----:B------:R0:W-:Y:S04]  /*0ba0*/  @P1 STG.E desc[UR14][R6.64], R27 ;  /* 0x0000001b06001986 */ /* 0x0001e8000c10190e */
[----:B------:R-:W3:Y:S01]  /*0bb0*/  @!P2 LDG.E R4, desc[UR14][R2.64] ;  /* 0x0000000e0204a981 */ /* 0x000ee2000c1e1900 */
[----:B------:R-:W-:-:S04]  /*0bc0*/  IADD3 R8, PT, PT, R0, 0x2, RZ ;  /* 0x0000000200087810 */ /* 0x000fc80007ffe0ff */
[----:B------:R-:W-:-:S13]  /*0bd0*/  ISETP.GE.OR P1, PT, R8, UR7, P0 ;  /* 0x0000000708007c0c */ /* 0x000fda0008726670 */
[----:B------:R-:W0:Y:S01]  /*0be0*/  @!P1 LDC.64 R8, c[0x0][0x3a8] ;  /* 0x0000ea00ff089b82 */ /* 0x000e220000000a00 */
[----:B------:R-:W-:-:S05]  /*0bf0*/  @!P1 IADD3 R11, PT, PT, R5, 0x2, RZ ;  /* 0x00000002050b9810 */ /* 0x000fca0007ffe0ff */
[----:B------:R-:W-:-:S05]  /*0c00*/  @!P1 IMAD R11, R11, UR11, R34 ;  /* 0x0000000b0b0b9c24 */ /* 0x000fca000f8e0222 */
[----:B------:R-:W-:-:S04]  /*0c10*/  @!P1 IADD3 R10, P3, PT, R11, UR10, RZ ;  /* 0x0000000a0b0a9c10 */ /* 0x000fc8000ff7e0ff */
[----:B------:R-:W-:Y:S02]  /*0c20*/  @!P1 LEA.HI.X.SX32 R11, R11, UR4, 0x1, P3 ;  /* 0x000000040b0b9c11 */ /* 0x000fe400098f0eff */
[----:B0-----:R-:W-:-:S04]  /*0c30*/  @!P1 LEA R6, P3, R10, R8, 0x2 ;  /* 0x000000080a069211 */ /* 0x001fc800078610ff */
[----:B------:R-:W-:Y:S01]  /*0c40*/  @!P1 LEA.HI.X R7, R10, R9, R11, 0x2, P3 ;  /* 0x000000090a079211 */ /* 0x000fe200018f140b */
[----:B---3--:R-:W-:Y:S01]  /*0c50*/  @!P2 FMUL R4, R4, R13 ;  /* 0x0000000d0404a220 */ /* 0x008fe20000400000 */
[----:B------:R-:W-:Y:S01]  /*0c60*/  IADD3 R8, PT, PT, R0, 0x3, RZ ;  /* 0x0000000300087810 */ /* 0x000fe20007ffe0ff */
[----:B------:R-:W0:Y:S02]  /*0c70*/  @!P1 LDC R13, c[0x0][0x3a0] ;  /* 0x0000e800ff0d9b82 */ /* 0x000e240000000800 */
[----:B----4-:R-:W-:-:S05]  /*0c80*/  @!P2 FFMA R31, R31, R12, R4 ;  /* 0x0000000c1f1fa223 */ /* 0x010fca0000000004 */
[----:B------:R1:W-:Y:S01]  /*0c90*/  @!P2 STG.E desc[UR14][R2.64], R31 ;  /* 0x0000001f0200a986 */ /* 0x0003e2000c10190e */
[----:B------:R-:W2:Y:S03]  /*0ca0*/  @!P1 LDC R12, c[0x0][0x38c] ;  /* 0x0000e300ff0c9b82 */ /* 0x000ea60000000800 */
[----:B------:R-:W0:Y:S01]  /*0cb0*/  @!P1 LDG.E R4, desc[UR14][R6.64] ;  /* 0x0000000e06049981 */ /* 0x000e22000c1e1900 */
[----:B------:R-:W-:-:S13]  /*0cc0*/  ISETP.GE.OR P2, PT, R8, UR7, P0 ;  /* 0x0000000708007c0c */ /* 0x000fda0008746670 */
[----:B------:R-:W1:Y:S01]  /*0cd0*/  @!P2 LDC.64 R8, c[0x0][0x3a8] ;  /* 0x0000ea00ff08ab82 */ /* 0x000e620000000a00 */
[----:B------:R-:W-:-:S05]  /*0ce0*/  @!P2 IADD3 R11, PT, PT, R5, 0x3, RZ ;  /* 0x00000003050ba810 */ /* 0x000fca0007ffe0ff */
[----:B------:R-:W-:-:S05]  /*0cf0*/  @!P2 IMAD R11, R11, UR11, R34 ;  /* 0x0000000b0b0bac24 */ /* 0x000fca000f8e0222 */
[----:B------:R-:W-:-:S04]  /*0d00*/  @!P2 IADD3 R10, P3, PT, R11, UR10, RZ ;  /* 0x0000000a0b0aac10 */ /* 0x000fc8000ff7e0ff */
[----:B------:R-:W-:Y:S02]  /*0d10*/  @!P2 LEA.HI.X.SX32 R11, R11, UR4, 0x1, P3 ;  /* 0x000000040b0bac11 */ /* 0x000fe400098f0eff */
[----:B-1----:R-:W-:-:S04]  /*0d20*/  @!P2 LEA R2, P3, R10, R8, 0x2 ;  /* 0x000000080a02a211 */ /* 0x002fc800078610ff */
[----:B------:R-:W-:Y:S01]  /*0d30*/  @!P2 LEA.HI.X R3, R10, R9, R11, 0x2, P3 ;  /* 0x000000090a03a211 */ /* 0x000fe200018f140b */
[----:B0-----:R-:W-:Y:S01]  /*0d40*/  @!P1 FMUL R4, R4, R13 ;  /* 0x0000000d04049220 */ /* 0x001fe20000400000 */
[----:B------:R-:W-:Y:S01]  /*0d50*/  IADD3 R8, PT, PT, R0, 0x4, RZ ;  /* 0x0000000400087810 */ /* 0x000fe20007ffe0ff */
[----:B------:R-:W0:Y:S02]  /*0d60*/  @!P2 LDC R13, c[0x0][0x3a0] ;  /* 0x0000e800ff0dab82 */ /* 0x000e240000000800 */
[----:B--2---:R-:W-:-:S05]  /*0d70*/  @!P1 FFMA R37, R37, R12, R4 ;  /* 0x0000000c25259223 */ /* 0x004fca0000000004 */
        /* <DEDUP_REMOVED lines=40> */
[----:B------:R-:W-:Y:S02]  /*1000*/  @!P1 LEA.HI.X R7, R8, R13, R9, 0x2, P3 ;  /* 0x0000000d08079211 */ /* 0x000fe400018f1409 */
[----:B------:R-:W1:Y:S08]  /*1010*/  @!P1 LDC R9, c[0x0][0x3a0] ;  /* 0x0000e800ff099b82 */ /* 0x000e700000000800 */
[----:B------:R-:W3:Y:S01]  /*1020*/  @!P1 LDC R8, c[0x0][0x38c] ;  /* 0x0000e300ff089b82 */ /* 0x000ee20000000800 */
[----:B0-----:R-:W-:-:S04]  /*1030*/  @!P2 FMUL R4, R4, R11 ;  /* 0x0000000b0404a220 */ /* 0x001fc80000400000 */
[----:B--2---:R-:W-:-:S05]  /*1040*/  @!P2 FFMA R43, R43, R10, R4 ;  /* 0x0000000a2b2ba223 */ /* 0x004fca0000000004 */
[----:B------:R0:W-:Y:S04]  /*1050*/  @!P2 STG.E desc[UR14][R2.64], R43 ;  /* 0x0000002b0200a986 */ /* 0x0001e8000c10190e */
[----:B------:R-:W1:Y:S01]  /*1060*/  @!P1 LDG.E R4, desc[UR14][R6.64] ;  /* 0x0000000e06049981 */ /* 0x000e62000c1e1900 */
[----:B------:R-:W-:-:S04]  /*1070*/  IADD3 R0, PT, PT, R0, 0x7, RZ ;  /* 0x0000000700007810 */ /* 0x000fc80007ffe0ff */
[----:B------:R-:W-:Y:S01]  /*1080*/  ISETP.GE.OR P0, PT, R0, UR7, P0 ;  /* 0x0000000700007c0c */ /* 0x000fe20008706670 */
[----:B-1----:R-:W-:-:S04]  /*1090*/  @!P1 FMUL R9, R4, R9 ;  /* 0x0000000904099220 */ /* 0x002fc80000400000 */
[----:B---3--:R-:W-:-:S05]  /*10a0*/  @!P1 FFMA R9, R20, R8, R9 ;  /* 0x0000000814099223 */ /* 0x008fca0000000009 */
[----:B------:R0:W-:Y:S03]  /*10b0*/  @!P1 STG.E desc[UR14][R6.64], R9 ;  /* 0x0000000906009986 */ /* 0x0001e6000c10190e */
[----:B------:R-:W-:Y:S05]  /*10c0*/  @P0 EXIT ;  /* 0x000000000000094d */ /* 0x000fea0003800000 */
[----:B------:R-:W0:Y:S01]  /*10d0*/  LDCU.64 UR6, c[0x0][0x3a8] ;  /* 0x00007500ff0677ac */ /* 0x000e220008000a00 */
[----:B------:R-:W-:Y:S01]  /*10e0*/  IADD3 R5, PT, PT, R5, 0x7, RZ ;  /* 0x0000000705057810 */ /* 0x000fe20007ffe0ff */
[----:B------:R-:W1:Y:S04]  /*10f0*/  LDCU UR5, c[0x0][0x3a0] ;  /* 0x00007400ff0577ac */ /* 0x000e680008000800 */
[----:B------:R-:W-:-:S05]  /*1100*/  IMAD R5, R5, UR11, R34 ;  /* 0x0000000b05057c24 */ /* 0x000fca000f8e0222 */
[----:B------:R-:W-:-:S04]  /*1110*/  IADD3 R0, P0, PT, R5, UR10, RZ ;  /* 0x0000000a05007c10 */ /* 0x000fc8000ff1e0ff */
[----:B------:R-:W-:Y:S02]  /*1120*/  LEA.HI.X.SX32 R5, R5, UR4, 0x1, P0 ;  /* 0x0000000405057c11 */ /* 0x000fe400080f0eff */
[C---:B0-----:R-:W-:Y:S01]  /*1130*/  LEA R2, P0, R0.reuse, UR6, 0x2 ;  /* 0x0000000600027c11 */ /* 0x041fe2000f8010ff */
[----:B------:R-:W0:Y:S03]  /*1140*/  LDCU UR6, c[0x0][0x38c] ;  /* 0x00007180ff0677ac */ /* 0x000e260008000800 */
[----:B------:R-:W-:-:S05]  /*1150*/  LEA.HI.X R3, R0, UR7, R5, 0x2, P0 ;  /* 0x0000000700037c11 */ /* 0x000fca00080f1405 */
[----:B------:R-:W1:Y:S02]  /*1160*/  LDG.E R0, desc[UR14][R2.64] ;  /* 0x0000000e02007981 */ /* 0x000e64000c1e1900 */
[----:B-1----:R-:W-:-:S04]  /*1170*/  FMUL R0, R0, UR5 ;  /* 0x0000000500007c20 */ /* 0x002fc80008400000 */
[----:B0-----:R-:W-:-:S05]  /*1180*/  FFMA R39, R39, UR6, R0 ;  /* 0x0000000627277c23 */ /* 0x001fca0008000000 */
[----:B------:R-:W-:Y:S01]  /*1190*/  STG.E desc[UR14][R2.64], R39 ;  /* 0x0000002702007986 */ /* 0x000fe2000c10190e */
[----:B------:R-:W-:Y:S05]  /*11a0*/  EXIT ;  /* 0x000000000000794d */ /* 0x000fea0003800000 */
.L_x_2:
[----:B------:R-:W-:-:S00]  /*11b0*/  BRA `(.L_x_2) ;  /* 0xfffffffc00fc7947 */ /* 0x000fc0000383ffff */
[----:B------:R-:W-:-:S00]  /*11c0*/  NOP ;  /* 0x0000000000007918 */ /* 0x000fc00000000000 */
        /* <DEDUP_REMOVED lines=11> */
.L_x_3:


//--------------------- .nv.shared._Z25sgemm_smem_1DThreadTilingiiifPKfS0_fPf --------------------------
	.section	.nv.shared._Z25sgemm_smem_1DThreadTilingiiifPKfS0_fPf,"aw",@nobits
	.sectionflags	@""
	.align	4
.nv.shared._Z25sgemm_smem_1DThreadTilingiiifPKfS0_fPf:
	.zero		5120


//--------------------- .nv.shared.reserved.0     --------------------------
	.section	.nv.shared.reserved.0,"aw",@nobits
	.weak		__nv_reservedSMEM_offset_0_alias
	.size		__nv_reservedSMEM_offset_0_alias, 0, 64
	.other		__nv_reservedSMEM_offset_0_alias,@"STO_CUDA_RESERVED_SHARED STV_DEFAULT"
__nv_reservedSMEM_offset_0_alias:
	.zero		0
	.zero		64


//--------------------- .nv.constant0._Z25sgemm_smem_1DThreadTilingiiifPKfS0_fPf --------------------------
	.section	.nv.constant0._Z25sgemm_smem_1DThreadTilingiiifPKfS0_fPf,"a",@progbits
	.sectionflags	@""
	.align	4
.nv.constant0._Z25sgemm_smem_1DThreadTilingiiifPKfS0_fPf:
	.zero		944


//--------------------- SYMBOLS --------------------------

	.type		.nv.reservedSmem.offset0,@object
	.size		.nv.reservedSmem.offset0,0x4
	.type		.nv.reservedSmem.cap,@object
	.size		.nv.reservedSmem.cap,0x4
